//
// Generated by NVIDIA NVVM Compiler
//
// Compiler Build ID: CL-36424714
// Cuda compilation tools, release 13.0, V13.0.88
// Based on NVVM 20.0.0
//

.version 9.0
.target sm_100
.address_size 64

	// .globl	_Z6kernelPiS_i

.visible .entry _Z6kernelPiS_i(
	.param .u64 .ptr .align 1 _Z6kernelPiS_i_param_0,
	.param .u64 .ptr .align 1 _Z6kernelPiS_i_param_1,
	.param .u32 _Z6kernelPiS_i_param_2
)
{
	.reg .pred 	%p<2>;
	.reg .b32 	%r<6>;
	.reg .b64 	%rd<8>;

	ld.param.u64 	%rd1, [_Z6kernelPiS_i_param_0];
	ld.param.u64 	%rd2, [_Z6kernelPiS_i_param_1];
	ld.param.u32 	%r2, [_Z6kernelPiS_i_param_2];
	mov.u32 	%r1, %tid.x;
	setp.ge.s32 	%p1, %r1, %r2;
	@%p1 bra 	$L__BB0_2;
	cvta.to.global.u64 	%rd3, %rd1;
	cvta.to.global.u64 	%rd4, %rd2;
	mul.wide.u32 	%rd5, %r1, 4;
	add.s64 	%rd6, %rd3, %rd5;
	ld.global.u32 	%r3, [%rd6];
	max.s32 	%r4, %r3, 100;
	min.s32 	%r5, %r4, 130;
	add.s64 	%rd7, %rd4, %rd5;
	st.global.u32 	[%rd7], %r5;
$L__BB0_2:
	ret;

}


// ===== COMPILED SASS (sm_100) =====

	.target	sm_100

	.elftype	@"ET_EXEC"


//--------------------- .note.nv.tkinfo           --------------------------
	.section	.note.nv.tkinfo,"",@"SHT_NOTE"
	.sectionflags	@"SHF_NOTE_NV_TKINFO"
	.tkinfo
        /*0018*/ 	.word	0x00000002
        /*0030*/ 	.string	""
        /*0030*/ 	.string	"ptxas"
        /*0030*/ 	.string	"Cuda compilation tools, release 13.0, V13.0.88"
        /*0030*/ 	.string	"Build cuda_13.0.r13.0/compiler.36424714_0"
        /*0030*/ 	.string	"-arch sm_100 -m 64 "



//--------------------- .note.nv.cuinfo           --------------------------
	.section	.note.nv.cuinfo,"",@"SHT_NOTE"
	.sectionflags	@"SHF_NOTE_NV_CUINFO"
        /*0018*/ 	.short	0x0002
        /*001a*/ 	.short	0x0064
        /*001c*/ 	.short	0x0082
	.zero		2


//--------------------- .nv.info                  --------------------------
	.section	.nv.info,"",@"SHT_CUDA_INFO"
	.align	4


	//----- nvinfo : EIATTR_REGCOUNT
	.align		4
        /*0000*/ 	.byte	0x04, 0x2f
        /*0002*/ 	.short	(.L_1 - .L_0)
	.align		4
.L_0:
        /*0004*/ 	.word	index@(_Z6kernelPiS_i)
        /*0008*/ 	.word	0x0000000a


	//----- nvinfo : EIATTR_FRAME_SIZE
	.align		4
.L_1:
        /*000c*/ 	.byte	0x04, 0x11
        /*000e*/ 	.short	(.L_3 - .L_2)
	.align		4
.L_2:
        /*0010*/ 	.word	index@(_Z6kernelPiS_i)
        /*0014*/ 	.word	0x00000000


	//----- nvinfo : EIATTR_MIN_STACK_SIZE
	.align		4
.L_3:
        /*0018*/ 	.byte	0x04, 0x12
        /*001a*/ 	.short	(.L_5 - .L_4)
	.align		4
.L_4:
        /*001c*/ 	.word	index@(_Z6kernelPiS_i)
        /*0020*/ 	.word	0x00000000
.L_5:


//--------------------- .nv.compat                --------------------------
	.section	.nv.compat,"",@"SHT_CUDA_COMPAT_INFO"
	.align	4
        /*0000*/ 	.byte	0x02, 0x09, 0x00, 0x00, 0x02, 0x02, 0x01, 0x00, 0x02, 0x05, 0x05, 0x00, 0x03, 0x07, 0x01, 0x01
        /*0010*/ 	.byte	0x02, 0x03, 0x00, 0x00, 0x02, 0x06, 0x01, 0x00, 0x04, 0x0b, 0x08, 0x00, 0x09, 0x00, 0x00, 0x00
        /*0020*/ 	.byte	0x00, 0x00, 0x00, 0x00


//--------------------- .nv.info._Z6kernelPiS_i   --------------------------
	.section	.nv.info._Z6kernelPiS_i,"",@"SHT_CUDA_INFO"
	.sectionflags	@""
	.align	4


	//----- nvinfo : EIATTR_CUDA_API_VERSION
	.align		4
        /*0000*/ 	.byte	0x04, 0x37
        /*0002*/ 	.short	(.L_7 - .L_6)
.L_6:
        /*0004*/ 	.word	0x00000082


	//----- nvinfo : EIATTR_KPARAM_INFO
	.align		4
.L_7:
        /*0008*/ 	.byte	0x04, 0x17
        /*000a*/ 	.short	(.L_9 - .L_8)
.L_8:
        /*000c*/ 	.word	0x00000000
        /*0010*/ 	.short	0x0002
        /*0012*/ 	.short	0x0010
        /*0014*/ 	.byte	0x00, 0xf0, 0x11, 0x00


	//----- nvinfo : EIATTR_KPARAM_INFO
	.align		4
.L_9:
        /*0018*/ 	.byte	0x04, 0x17
        /*001a*/ 	.short	(.L_11 - .L_10)
.L_10:
        /*001c*/ 	.word	0x00000000
        /*0020*/ 	.short	0x0001
        /*0022*/ 	.short	0x0008
        /*0024*/ 	.byte	0x00, 0xf5, 0x21, 0x00


	//----- nvinfo : EIATTR_KPARAM_INFO
	.align		4
.L_11:
        /*0028*/ 	.byte	0x04, 0x17
        /*002a*/ 	.short	(.L_13 - .L_12)
.L_12:
        /*002c*/ 	.word	0x00000000
        /*0030*/ 	.short	0x0000
        /*0032*/ 	.short	0x0000
        /*0034*/ 	.byte	0x00, 0xf5, 0x21, 0x00


	//----- nvinfo : EIATTR_SPARSE_MMA_MASK
	.align		4
.L_13:
        /*0038*/ 	.byte	0x03, 0x50
        /*003a*/ 	.short	0x0000


	//----- nvinfo : EIATTR_MAXREG_COUNT
	.align		4
        /*003c*/ 	.byte	0x03, 0x1b
        /*003e*/ 	.short	0x00ff


	//----- nvinfo : EIATTR_MERCURY_ISA_VERSION
	.align		4
        /*0040*/ 	.byte	0x03, 0x5f
        /*0042*/ 	.short	0x0101


	//----- nvinfo : EIATTR_VRC_CTA_INIT_COUNT
	.align		4
        /*0044*/ 	.byte	0x02, 0x4a
	.zero		1
	.zero		1


	//----- nvinfo : EIATTR_EXIT_INSTR_OFFSETS
	.align		4
        /*0048*/ 	.byte	0x04, 0x1c
        /*004a*/ 	.short	(.L_15 - .L_14)


	//   ....[0]....
.L_14:
        /*004c*/ 	.word	0x00000040


	//   ....[1]....
        /*0050*/ 	.word	0x000000e0


	//----- nvinfo : EIATTR_CBANK_PARAM_SIZE
	.align		4
.L_15:
        /*0054*/ 	.byte	0x03, 0x19
        /*0056*/ 	.short	0x0014


	//----- nvinfo : EIATTR_PARAM_CBANK
	.align		4
        /*0058*/ 	.byte	0x04, 0x0a
        /*005a*/ 	.short	(.L_17 - .L_16)
	.align		4
.L_16:
        /*005c*/ 	.word	index@(.nv.constant0._Z6kernelPiS_i)
        /*0060*/ 	.short	0x0380
        /*0062*/ 	.short	0x0014


	//----- nvinfo : EIATTR_SW_WAR
	.align		4
.L_17:
        /*0064*/ 	.byte	0x04, 0x36
        /*0066*/ 	.short	(.L_19 - .L_18)
.L_18:
        /*0068*/ 	.word	0x00000008
.L_19:


//--------------------- .nv.callgraph             --------------------------
	.section	.nv.callgraph,"",@"SHT_CUDA_CALLGRAPH"
	.align	4
	.sectionentsize	8
	.align		4
        /*0000*/ 	.word	0x00000000
	.align		4
        /*0004*/ 	.word	0xffffffff
	.align		4
        /*0008*/ 	.word	0x00000000
	.align		4
        /*000c*/ 	.word	0xfffffffe
	.align		4
        /*0010*/ 	.word	0x00000000
	.align		4
        /*0014*/ 	.word	0xfffffffd
	.align		4
        /*0018*/ 	.word	0x00000000
	.align		4
        /*001c*/ 	.word	0xfffffffc


//--------------------- .text._Z6kernelPiS_i      --------------------------
	.section	.text._Z6kernelPiS_i,"ax",@progbits
	.align	128
        .global         _Z6kernelPiS_i
        .type           _Z6kernelPiS_i,@function
        .size           _Z6kernelPiS_i,(.L_x_1 - _Z6kernelPiS_i)
        .other          _Z6kernelPiS_i,@"STO_CUDA_ENTRY STV_DEFAULT"
_Z6kernelPiS_i:
.text._Z6kernelPiS_i:
[----:B------:R-:W-:Y:S01]  /*0000*/  LDC R1, c[0x0][0x37c] ;  /* 0x0000df00ff017b82 */ /* 0x000fe20000000800 */
[----:B------:R-:W0:Y:S01]  /*0010*/  S2R R7, SR_TID.X ;  /* 0x0000000000077919 */ /* 0x000e220000002100 */
[----:B------:R-:W0:Y:S02]  /*0020*/  LDCU UR4, c[0x0][0x390] ;  /* 0x00007200ff0477ac */ /* 0x000e240008000800 */
[----:B0-----:R-:W-:-:S13]  /*0030*/  ISETP.GE.AND P0, PT, R7, UR4, PT ;  /* 0x0000000407007c0c */ /* 0x001fda000bf06270 */
[----:B------:R-:W-:Y:S05]  /*0040*/  @P0 EXIT ;  /* 0x000000000000094d */ /* 0x000fea0003800000 */
[----:B------:R-:W0:Y:S01]  /*0050*/  LDC.64 R2, c[0x0][0x380] ;  /* 0x0000e000ff027b82 */ /* 0x000e220000000a00 */
[----:B------:R-:W1:Y:S07]  /*0060*/  LDCU.64 UR4, c[0x0][0x358] ;  /* 0x00006b00ff0477ac */ /* 0x000e6e0008000a00 */
[----:B------:R-:W2:Y:S01]  /*0070*/  LDC.64 R4, c[0x0][0x388] ;  /* 0x0000e200ff047b82 */ /* 0x000ea20000000a00 */
[----:B0-----:R-:W-:-:S06]  /*0080*/  IMAD.WIDE.U32 R2, R7, 0x4, R2 ;  /* 0x0000000407027825 */ /* 0x001fcc00078e0002 */
[----:B-1----:R-:W3:Y:S01]  /*0090*/  LDG.E R2, desc[UR4][R2.64] ;  /* 0x0000000402027981 */ /* 0x002ee2000c1e1900 */
[----:B--2---:R-:W-:Y:S01]  /*00a0*/  IMAD.WIDE.U32 R4, R7, 0x4, R4 ;  /* 0x0000000407047825 */ /* 0x004fe200078e0004 */
[----:B---3--:R-:W-:-:S04]  /*00b0*/  VIMNMX R0, PT, PT, R2, 0x64, !PT ;  /* 0x0000006402007848 */ /* 0x008fc80007fe0100 */
[----:B------:R-:W-:-:S05]  /*00c0*/  VIMNMX R7, PT, PT, R0, 0x82, PT ;  /* 0x0000008200077848 */ /* 0x000fca0003fe0100 */
[----:B------:R-:W-:Y:S01]  /*00d0*/  STG.E desc[UR4][R4.64], R7 ;  /* 0x0000000704007986 */ /* 0x000fe2000c101904 */
[----:B------:R-:W-:Y:S05]  /*00e0*/  EXIT ;  /* 0x000000000000794d */ /* 0x000fea0003800000 */
.L_x_0:
[----:B------:R-:W-:-:S00]  /*00f0*/  BRA `(.L_x_0) ;  /* 0xfffffffc00fc7947 */ /* 0x000fc0000383ffff */
[----:B------:R-:W-:-:S00]  /*0100*/  NOP ;  /* 0x0000000000007918 */ /* 0x000fc00000000000 */
[----:B------:R-:W-:-:S00]  /*0110*/  NOP ;  /* 0x0000000000007918 */ /* 0x000fc00000000000 */
[----:B------:R-:W-:-:S00]  /*0120*/  NOP ;  /* 0x0000000000007918 */ /* 0x000fc00000000000 */
[----:B------:R-:W-:-:S00]  /*0130*/  NOP ;  /* 0x0000000000007918 */ /* 0x000fc00000000000 */
[----:B------:R-:W-:-:S00]  /*0140*/  NOP ;  /* 0x0000000000007918 */ /* 0x000fc00000000000 */
[----:B------:R-:W-:-:S00]  /*0150*/  NOP ;  /* 0x0000000000007918 */ /* 0x000fc00000000000 */
[----:B------:R-:W-:-:S00]  /*0160*/  NOP ;  /* 0x0000000000007918 */ /* 0x000fc00000000000 */
[----:B------:R-:W-:-:S00]  /*0170*/  NOP ;  /* 0x0000000000007918 */ /* 0x000fc00000000000 */
.L_x_1:


//--------------------- .nv.shared.reserved.0     --------------------------
	.section	.nv.shared.reserved.0,"aw",@nobits
	.weak		__nv_reservedSMEM_offset_0_alias
	.size		__nv_reservedSMEM_offset_0_alias, 0, 64
	.other		__nv_reservedSMEM_offset_0_alias,@"STO_CUDA_RESERVED_SHARED STV_DEFAULT"
__nv_reservedSMEM_offset_0_alias:
	.zero		0
	.zero		64


//--------------------- .nv.constant0._Z6kernelPiS_i --------------------------
	.section	.nv.constant0._Z6kernelPiS_i,"a",@progbits
	.sectionflags	@""
	.align	4
.nv.constant0._Z6kernelPiS_i:
	.zero		916


//--------------------- SYMBOLS --------------------------

	.type		.nv.reservedSmem.offset0,@object
	.size		.nv.reservedSmem.offset0,0x4
